//
// Generated by NVIDIA NVVM Compiler
//
// Compiler Build ID: CL-36424714
// Cuda compilation tools, release 13.0, V13.0.88
// Based on NVVM 20.0.0
//

.version 9.0
.target sm_100
.address_size 64

	// .globl	sum
.extern .shared .align 16 .b8 sdata[];

.visible .entry sum(
	.param .u64 .ptr .align 1 sum_param_0,
	.param .u64 .ptr .align 1 sum_param_1,
	.param .u32 sum_param_2
)
{
	.reg .pred 	%p<17>;
	.reg .b32 	%r<22>;
	.reg .b32 	%f<47>;
	.reg .b64 	%rd<23>;

	ld.param.u64 	%rd3, [sum_param_0];
	ld.param.u64 	%rd2, [sum_param_1];
	ld.param.u32 	%r7, [sum_param_2];
	cvta.to.global.u64 	%rd1, %rd3;
	mov.u32 	%r1, %tid.x;
	mov.u32 	%r2, %ctaid.x;
	mov.u32 	%r3, %ntid.x;
	mul.lo.s32 	%r8, %r3, %r2;
	shl.b32 	%r9, %r8, 3;
	add.s32 	%r4, %r9, %r1;
	mul.wide.u32 	%rd4, %r4, 4;
	add.s64 	%rd5, %rd1, %rd4;
	ld.global.f32 	%f1, [%rd5];
	shl.b32 	%r10, %r1, 2;
	mov.u32 	%r11, sdata;
	add.s32 	%r5, %r11, %r10;
	st.shared.f32 	[%r5], %f1;
	mad.lo.s32 	%r6, %r3, 7, %r4;
	setp.ge.u32 	%p1, %r6, %r7;
	@%p1 bra 	$L__BB0_2;
	mad.lo.s32 	%r12, %r3, -6, %r6;
	mul.wide.u32 	%rd6, %r12, 4;
	add.s64 	%rd7, %rd1, %rd6;
	ld.global.f32 	%f2, [%rd7];
	add.f32 	%f3, %f2, %f1;
	add.s32 	%r13, %r12, %r3;
	mul.wide.u32 	%rd8, %r13, 4;
	add.s64 	%rd9, %rd1, %rd8;
	ld.global.f32 	%f4, [%rd9];
	add.f32 	%f5, %f3, %f4;
	add.s32 	%r14, %r13, %r3;
	mul.wide.u32 	%rd10, %r14, 4;
	add.s64 	%rd11, %rd1, %rd10;
	ld.global.f32 	%f6, [%rd11];
	add.f32 	%f7, %f5, %f6;
	add.s32 	%r15, %r14, %r3;
	mul.wide.u32 	%rd12, %r15, 4;
	add.s64 	%rd13, %rd1, %rd12;
	ld.global.f32 	%f8, [%rd13];
	add.f32 	%f9, %f7, %f8;
	add.s32 	%r16, %r15, %r3;
	mul.wide.u32 	%rd14, %r16, 4;
	add.s64 	%rd15, %rd1, %rd14;
	ld.global.f32 	%f10, [%rd15];
	add.f32 	%f11, %f9, %f10;
	add.s32 	%r17, %r16, %r3;
	mul.wide.u32 	%rd16, %r17, 4;
	add.s64 	%rd17, %rd1, %rd16;
	ld.global.f32 	%f12, [%rd17];
	add.f32 	%f13, %f11, %f12;
	mul.wide.u32 	%rd18, %r6, 4;
	add.s64 	%rd19, %rd1, %rd18;
	ld.global.f32 	%f14, [%rd19];
	add.f32 	%f15, %f13, %f14;
	st.shared.f32 	[%r5], %f15;
$L__BB0_2:
	bar.sync 	0;
	setp.ge.u32 	%p2, %r4, %r7;
	@%p2 bra 	$L__BB0_14;
	setp.lt.u32 	%p3, %r3, 1024;
	setp.gt.u32 	%p4, %r1, 511;
	or.pred  	%p5, %p3, %p4;
	@%p5 bra 	$L__BB0_5;
	ld.shared.f32 	%f16, [%r5+2048];
	ld.shared.f32 	%f17, [%r5];
	add.f32 	%f18, %f16, %f17;
	st.shared.f32 	[%r5], %f18;
$L__BB0_5:
	bar.sync 	0;
	setp.lt.u32 	%p6, %r3, 512;
	setp.gt.u32 	%p7, %r1, 255;
	or.pred  	%p8, %p6, %p7;
	@%p8 bra 	$L__BB0_7;
	ld.shared.f32 	%f19, [%r5+1024];
	ld.shared.f32 	%f20, [%r5];
	add.f32 	%f21, %f19, %f20;
	st.shared.f32 	[%r5], %f21;
$L__BB0_7:
	bar.sync 	0;
	setp.lt.u32 	%p9, %r3, 256;
	setp.gt.u32 	%p10, %r1, 127;
	or.pred  	%p11, %p9, %p10;
	@%p11 bra 	$L__BB0_9;
	ld.shared.f32 	%f22, [%r5+512];
	ld.shared.f32 	%f23, [%r5];
	add.f32 	%f24, %f22, %f23;
	st.shared.f32 	[%r5], %f24;
$L__BB0_9:
	bar.sync 	0;
	setp.lt.u32 	%p12, %r3, 128;
	setp.gt.u32 	%p13, %r1, 63;
	or.pred  	%p14, %p12, %p13;
	@%p14 bra 	$L__BB0_11;
	ld.shared.f32 	%f25, [%r5+256];
	ld.shared.f32 	%f26, [%r5];
	add.f32 	%f27, %f25, %f26;
	st.shared.f32 	[%r5], %f27;
$L__BB0_11:
	bar.sync 	0;
	setp.gt.u32 	%p15, %r1, 31;
	@%p15 bra 	$L__BB0_14;
	ld.volatile.shared.f32 	%f28, [%r5+128];
	ld.volatile.shared.f32 	%f29, [%r5];
	add.f32 	%f30, %f28, %f29;
	st.volatile.shared.f32 	[%r5], %f30;
	ld.volatile.shared.f32 	%f31, [%r5+64];
	ld.volatile.shared.f32 	%f32, [%r5];
	add.f32 	%f33, %f31, %f32;
	st.volatile.shared.f32 	[%r5], %f33;
	ld.volatile.shared.f32 	%f34, [%r5+32];
	ld.volatile.shared.f32 	%f35, [%r5];
	add.f32 	%f36, %f34, %f35;
	st.volatile.shared.f32 	[%r5], %f36;
	ld.volatile.shared.f32 	%f37, [%r5+16];
	ld.volatile.shared.f32 	%f38, [%r5];
	add.f32 	%f39, %f37, %f38;
	st.volatile.shared.f32 	[%r5], %f39;
	ld.volatile.shared.f32 	%f40, [%r5+8];
	ld.volatile.shared.f32 	%f41, [%r5];
	add.f32 	%f42, %f40, %f41;
	st.volatile.shared.f32 	[%r5], %f42;
	ld.volatile.shared.f32 	%f43, [%r5+4];
	ld.volatile.shared.f32 	%f44, [%r5];
	add.f32 	%f45, %f43, %f44;
	st.volatile.shared.f32 	[%r5], %f45;
	setp.ne.s32 	%p16, %r1, 0;
	@%p16 bra 	$L__BB0_14;
	ld.shared.f32 	%f46, [sdata];
	cvta.to.global.u64 	%rd20, %rd2;
	mul.wide.u32 	%rd21, %r2, 4;
	add.s64 	%rd22, %rd20, %rd21;
	st.global.f32 	[%rd22], %f46;
$L__BB0_14:
	ret;

}


// ===== COMPILED SASS (sm_100) =====

	.target	sm_100

	.elftype	@"ET_EXEC"


//--------------------- .note.nv.tkinfo           --------------------------
	.section	.note.nv.tkinfo,"",@"SHT_NOTE"
	.sectionflags	@"SHF_NOTE_NV_TKINFO"
	.tkinfo
        /*0018*/ 	.word	0x00000002
        /*0030*/ 	.string	""
        /*0030*/ 	.string	"ptxas"
        /*0030*/ 	.string	"Cuda compilation tools, release 13.0, V13.0.88"
        /*0030*/ 	.string	"Build cuda_13.0.r13.0/compiler.36424714_0"
        /*0030*/ 	.string	"-arch sm_100 -m 64 "



//--------------------- .note.nv.cuinfo           --------------------------
	.section	.note.nv.cuinfo,"",@"SHT_NOTE"
	.sectionflags	@"SHF_NOTE_NV_CUINFO"
        /*0018*/ 	.short	0x0002
        /*001a*/ 	.short	0x0064
        /*001c*/ 	.short	0x0082
	.zero		2


//--------------------- .nv.info                  --------------------------
	.section	.nv.info,"",@"SHT_CUDA_INFO"
	.align	4


	//----- nvinfo : EIATTR_REGCOUNT
	.align		4
        /*0000*/ 	.byte	0x04, 0x2f
        /*0002*/ 	.short	(.L_1 - .L_0)
	.align		4
.L_0:
        /*0004*/ 	.word	index@(sum)
        /*0008*/ 	.word	0x00000018


	//----- nvinfo : EIATTR_FRAME_SIZE
	.align		4
.L_1:
        /*000c*/ 	.byte	0x04, 0x11
        /*000e*/ 	.short	(.L_3 - .L_2)
	.align		4
.L_2:
        /*0010*/ 	.word	index@(sum)
        /*0014*/ 	.word	0x00000000


	//----- nvinfo : EIATTR_MIN_STACK_SIZE
	.align		4
.L_3:
        /*0018*/ 	.byte	0x04, 0x12
        /*001a*/ 	.short	(.L_5 - .L_4)
	.align		4
.L_4:
        /*001c*/ 	.word	index@(sum)
        /*0020*/ 	.word	0x00000000
.L_5:


//--------------------- .nv.compat                --------------------------
	.section	.nv.compat,"",@"SHT_CUDA_COMPAT_INFO"
	.align	4
        /*0000*/ 	.byte	0x02, 0x09, 0x00, 0x00, 0x02, 0x02, 0x01, 0x00, 0x02, 0x05, 0x05, 0x00, 0x03, 0x07, 0x01, 0x01
        /*0010*/ 	.byte	0x02, 0x03, 0x00, 0x00, 0x02, 0x06, 0x01, 0x00, 0x04, 0x0b, 0x08, 0x00, 0x09, 0x00, 0x00, 0x00
        /*0020*/ 	.byte	0x00, 0x00, 0x00, 0x00


//--------------------- .nv.info.sum              --------------------------
	.section	.nv.info.sum,"",@"SHT_CUDA_INFO"
	.sectionflags	@""
	.align	4


	//----- nvinfo : EIATTR_CUDA_API_VERSION
	.align		4
        /*0000*/ 	.byte	0x04, 0x37
        /*0002*/ 	.short	(.L_7 - .L_6)
.L_6:
        /*0004*/ 	.word	0x00000082


	//----- nvinfo : EIATTR_KPARAM_INFO
	.align		4
.L_7:
        /*0008*/ 	.byte	0x04, 0x17
        /*000a*/ 	.short	(.L_9 - .L_8)
.L_8:
        /*000c*/ 	.word	0x00000000
        /*0010*/ 	.short	0x0002
        /*0012*/ 	.short	0x0010
        /*0014*/ 	.byte	0x00, 0xf0, 0x11, 0x00


	//----- nvinfo : EIATTR_KPARAM_INFO
	.align		4
.L_9:
        /*0018*/ 	.byte	0x04, 0x17
        /*001a*/ 	.short	(.L_11 - .L_10)
.L_10:
        /*001c*/ 	.word	0x00000000
        /*0020*/ 	.short	0x0001
        /*0022*/ 	.short	0x0008
        /*0024*/ 	.byte	0x00, 0xf5, 0x21, 0x00


	//----- nvinfo : EIATTR_KPARAM_INFO
	.align		4
.L_11:
        /*0028*/ 	.byte	0x04, 0x17
        /*002a*/ 	.short	(.L_13 - .L_12)
.L_12:
        /*002c*/ 	.word	0x00000000
        /*0030*/ 	.short	0x0000
        /*0032*/ 	.short	0x0000
        /*0034*/ 	.byte	0x00, 0xf5, 0x21, 0x00


	//----- nvinfo : EIATTR_SPARSE_MMA_MASK
	.align		4
.L_13:
        /*0038*/ 	.byte	0x03, 0x50
        /*003a*/ 	.short	0x0000


	//----- nvinfo : EIATTR_MAXREG_COUNT
	.align		4
        /*003c*/ 	.byte	0x03, 0x1b
        /*003e*/ 	.short	0x00ff


	//----- nvinfo : EIATTR_NUM_BARRIERS
	.align		4
        /*0040*/ 	.byte	0x02, 0x4c
        /*0042*/ 	.byte	0x01
	.zero		1


	//----- nvinfo : EIATTR_MERCURY_ISA_VERSION
	.align		4
        /*0044*/ 	.byte	0x03, 0x5f
        /*0046*/ 	.short	0x0101


	//----- nvinfo : EIATTR_VRC_CTA_INIT_COUNT
	.align		4
        /*0048*/ 	.byte	0x02, 0x4a
	.zero		1
	.zero		1


	//----- nvinfo : EIATTR_EXIT_INSTR_OFFSETS
	.align		4
        /*004c*/ 	.byte	0x04, 0x1c
        /*004e*/ 	.short	(.L_15 - .L_14)


	//   ....[0]....
.L_14:
        /*0050*/ 	.word	0x00000320


	//   ....[1]....
        /*0054*/ 	.word	0x00000500


	//   ....[2]....
        /*0058*/ 	.word	0x000006a0


	//   ....[3]....
        /*005c*/ 	.word	0x000006f0


	//----- nvinfo : EIATTR_CRS_STACK_SIZE
	.align		4
.L_15:
        /*0060*/ 	.byte	0x04, 0x1e
        /*0062*/ 	.short	(.L_17 - .L_16)
.L_16:
        /*0064*/ 	.word	0x00000000


	//----- nvinfo : EIATTR_CBANK_PARAM_SIZE
	.align		4
.L_17:
        /*0068*/ 	.byte	0x03, 0x19
        /*006a*/ 	.short	0x0014


	//----- nvinfo : EIATTR_PARAM_CBANK
	.align		4
        /*006c*/ 	.byte	0x04, 0x0a
        /*006e*/ 	.short	(.L_19 - .L_18)
	.align		4
.L_18:
        /*0070*/ 	.word	index@(.nv.constant0.sum)
        /*0074*/ 	.short	0x0380
        /*0076*/ 	.short	0x0014


	//----- nvinfo : EIATTR_SW_WAR
	.align		4
.L_19:
        /*0078*/ 	.byte	0x04, 0x36
        /*007a*/ 	.short	(.L_21 - .L_20)
.L_20:
        /*007c*/ 	.word	0x00000008
.L_21:


//--------------------- .nv.callgraph             --------------------------
	.section	.nv.callgraph,"",@"SHT_CUDA_CALLGRAPH"
	.align	4
	.sectionentsize	8
	.align		4
        /*0000*/ 	.word	0x00000000
	.align		4
        /*0004*/ 	.word	0xffffffff
	.align		4
        /*0008*/ 	.word	0x00000000
	.align		4
        /*000c*/ 	.word	0xfffffffe
	.align		4
        /*0010*/ 	.word	0x00000000
	.align		4
        /*0014*/ 	.word	0xfffffffd
	.align		4
        /*0018*/ 	.word	0x00000000
	.align		4
        /*001c*/ 	.word	0xfffffffc


//--------------------- .text.sum                 --------------------------
	.section	.text.sum,"ax",@progbits
	.align	128
        .global         sum
        .type           sum,@function
        .size           sum,(.L_x_3 - sum)
        .other          sum,@"STO_CUDA_ENTRY STV_DEFAULT"
sum:
.text.sum:
[----:B------:R-:W-:Y:S01]  /*0000*/  LDC R1, c[0x0][0x37c] ;  /* 0x0000df00ff017b82 */ /* 0x000fe20000000800 */
[----:B------:R-:W0:Y:S07]  /*0010*/  S2R R0, SR_CTAID.X ;  /* 0x0000000000007919 */ /* 0x000e2e0000002500 */
[----:B------:R-:W0:Y:S01]  /*0020*/  LDC R5, c[0x0][0x360] ;  /* 0x0000d800ff057b82 */ /* 0x000e220000000800 */
[----:B------:R-:W1:Y:S01]  /*0030*/  LDCU.64 UR6, c[0x0][0x358] ;  /* 0x00006b00ff0677ac */ /* 0x000e620008000a00 */
[----:B------:R-:W2:Y:S01]  /*0040*/  S2R R4, SR_TID.X ;  /* 0x0000000000047919 */ /* 0x000ea20000002100 */
[----:B------:R-:W3:Y:S05]  /*0050*/  LDCU UR8, c[0x0][0x390] ;  /* 0x00007200ff0877ac */ /* 0x000eea0008000800 */
[----:B------:R-:W4:Y:S01]  /*0060*/  LDC.64 R2, c[0x0][0x380] ;  /* 0x0000e000ff027b82 */ /* 0x000f220000000a00 */
[----:B0-----:R-:W-:-:S05]  /*0070*/  IMAD R7, R0, R5, RZ ;  /* 0x0000000500077224 */ /* 0x001fca00078e02ff */
[----:B--2---:R-:W-:-:S05]  /*0080*/  LEA R6, R7, R4, 0x3 ;  /* 0x0000000407067211 */ /* 0x004fca00078e18ff */
[----:B----4-:R-:W-:-:S05]  /*0090*/  IMAD.WIDE.U32 R10, R6, 0x4, R2 ;  /* 0x00000004060a7825 */ /* 0x010fca00078e0002 */
[----:B-1----:R0:W5:Y:S01]  /*00a0*/  LDG.E R7, desc[UR6][R10.64] ;  /* 0x000000060a077981 */ /* 0x002162000c1e1900 */
[----:B------:R-:W1:Y:S01]  /*00b0*/  S2UR UR5, SR_CgaCtaId ;  /* 0x00000000000579c3 */ /* 0x000e620000008800 */
[----:B------:R-:W-:Y:S01]  /*00c0*/  IMAD R8, R5, 0x7, R6 ;  /* 0x0000000705087824 */ /* 0x000fe200078e0206 */
[----:B------:R-:W-:Y:S01]  /*00d0*/  UMOV UR4, 0x400 ;  /* 0x0000040000047882 */ /* 0x000fe20000000000 */
[----:B------:R-:W-:Y:S01]  /*00e0*/  BSSY.RECONVERGENT B0, `(.L_x_0) ;  /* 0x0000021000007945 */ /* 0x000fe20003800200 */
[----:B---3--:R-:W-:Y:S02]  /*00f0*/  ISETP.GE.U32.AND P1, PT, R6, UR8, PT ;  /* 0x0000000806007c0c */ /* 0x008fe4000bf26070 */
[----:B------:R-:W-:Y:S01]  /*0100*/  ISETP.GE.U32.AND P0, PT, R8, UR8, PT ;  /* 0x0000000808007c0c */ /* 0x000fe2000bf06070 */
[----:B-1----:R-:W-:-:S06]  /*0110*/  ULEA UR4, UR5, UR4, 0x18 ;  /* 0x0000000405047291 */ /* 0x002fcc000f8ec0ff */
[----:B------:R-:W-:-:S06]  /*0120*/  LEA R6, R4, UR4, 0x2 ;  /* 0x0000000404067c11 */ /* 0x000fcc000f8e10ff */
[----:B0-----:R-:W-:Y:S05]  /*0130*/  @P0 BRA `(.L_x_1) ;  /* 0x00000000006c0947 */ /* 0x001fea0003800000 */
[----:B------:R-:W-:-:S05]  /*0140*/  IMAD R16, R5, -0x6, R8 ;  /* 0xfffffffa05107824 */ /* 0x000fca00078e0208 */
[C---:B------:R-:W-:Y:S01]  /*0150*/  IADD3 R18, PT, PT, R16.reuse, R5, RZ ;  /* 0x0000000510127210 */ /* 0x040fe20007ffe0ff */
[----:B------:R-:W-:-:S03]  /*0160*/  IMAD.WIDE.U32 R16, R16, 0x4, R2 ;  /* 0x0000000410107825 */ /* 0x000fc600078e0002 */
[CC--:B------:R-:W-:Y:S01]  /*0170*/  IADD3 R20, PT, PT, R18.reuse, R5.reuse, RZ ;  /* 0x0000000512147210 */ /* 0x0c0fe20007ffe0ff */
[--C-:B------:R-:W-:Y:S02]  /*0180*/  IMAD.WIDE.U32 R18, R18, 0x4, R2.reuse ;  /* 0x0000000412127825 */ /* 0x100fe400078e0002 */
[----:B------:R-:W2:Y:S01]  /*0190*/  LDG.E R16, desc[UR6][R16.64] ;  /* 0x0000000610107981 */ /* 0x000ea2000c1e1900 */
[CC--:B------:R-:W-:Y:S01]  /*01a0*/  IADD3 R12, PT, PT, R20.reuse, R5.reuse, RZ ;  /* 0x00000005140c7210 */ /* 0x0c0fe20007ffe0ff */
[--C-:B------:R-:W-:Y:S02]  /*01b0*/  IMAD.WIDE.U32 R20, R20, 0x4, R2.reuse ;  /* 0x0000000414147825 */ /* 0x100fe400078e0002 */
[----:B------:R-:W3:Y:S01]  /*01c0*/  LDG.E R19, desc[UR6][R18.64] ;  /* 0x0000000612137981 */ /* 0x000ee2000c1e1900 */
[CC--:B------:R-:W-:Y:S01]  /*01d0*/  IADD3 R14, PT, PT, R12.reuse, R5.reuse, RZ ;  /* 0x000000050c0e7210 */ /* 0x0c0fe20007ffe0ff */
[--C-:B------:R-:W-:Y:S02]  /*01e0*/  IMAD.WIDE.U32 R12, R12, 0x4, R2.reuse ;  /* 0x000000040c0c7825 */ /* 0x100fe400078e0002 */
[----:B------:R-:W4:Y:S01]  /*01f0*/  LDG.E R21, desc[UR6][R20.64] ;  /* 0x0000000614157981 */ /* 0x000f22000c1e1900 */
[C---:B------:R-:W-:Y:S01]  /*0200*/  IADD3 R11, PT, PT, R14.reuse, R5, RZ ;  /* 0x000000050e0b7210 */ /* 0x040fe20007ffe0ff */
[----:B------:R-:W-:-:S02]  /*0210*/  IMAD.WIDE.U32 R14, R14, 0x4, R2 ;  /* 0x000000040e0e7825 */ /* 0x000fc400078e0002 */
[----:B------:R-:W4:Y:S02]  /*0220*/  LDG.E R13, desc[UR6][R12.64] ;  /* 0x000000060c0d7981 */ /* 0x000f24000c1e1900 */
[--C-:B------:R-:W-:Y:S02]  /*0230*/  IMAD.WIDE.U32 R10, R11, 0x4, R2.reuse ;  /* 0x000000040b0a7825 */ /* 0x100fe400078e0002 */
[----:B------:R-:W4:Y:S02]  /*0240*/  LDG.E R15, desc[UR6][R14.64] ;  /* 0x000000060e0f7981 */ /* 0x000f24000c1e1900 */
[----:B------:R-:W-:Y:S02]  /*0250*/  IMAD.WIDE.U32 R2, R8, 0x4, R2 ;  /* 0x0000000408027825 */ /* 0x000fe400078e0002 */
[----:B------:R-:W4:Y:S04]  /*0260*/  LDG.E R11, desc[UR6][R10.64] ;  /* 0x000000060a0b7981 */ /* 0x000f28000c1e1900 */
[----:B------:R-:W4:Y:S01]  /*0270*/  LDG.E R3, desc[UR6][R2.64] ;  /* 0x0000000602037981 */ /* 0x000f22000c1e1900 */
[----:B--2--5:R-:W-:-:S04]  /*0280*/  FADD R16, R7, R16 ;  /* 0x0000001007107221 */ /* 0x024fc80000000000 */
[----:B---3--:R-:W-:-:S04]  /*0290*/  FADD R16, R16, R19 ;  /* 0x0000001310107221 */ /* 0x008fc80000000000 */
[----:B----4-:R-:W-:-:S04]  /*02a0*/  FADD R16, R16, R21 ;  /* 0x0000001510107221 */ /* 0x010fc80000000000 */
[----:B------:R-:W-:-:S04]  /*02b0*/  FADD R16, R16, R13 ;  /* 0x0000000d10107221 */ /* 0x000fc80000000000 */
[----:B------:R-:W-:-:S04]  /*02c0*/  FADD R16, R16, R15 ;  /* 0x0000000f10107221 */ /* 0x000fc80000000000 */
[----:B------:R-:W-:-:S04]  /*02d0*/  FADD R16, R16, R11 ;  /* 0x0000000b10107221 */ /* 0x000fc80000000000 */
[----:B------:R-:W-:-:S07]  /*02e0*/  FADD R7, R16, R3 ;  /* 0x0000000310077221 */ /* 0x000fce0000000000 */
.L_x_1:
[----:B------:R-:W-:Y:S05]  /*02f0*/  BSYNC.RECONVERGENT B0 ;  /* 0x0000000000007941 */ /* 0x000fea0003800200 */
.L_x_0:
[----:B-----5:R0:W-:Y:S01]  /*0300*/  STS [R6], R7 ;  /* 0x0000000706007388 */ /* 0x0201e20000000800 */
[----:B------:R-:W-:Y:S06]  /*0310*/  BAR.SYNC.DEFER_BLOCKING 0x0 ;  /* 0x0000000000007b1d */ /* 0x000fec0000010000 */
[----:B------:R-:W-:Y:S05]  /*0320*/  @P1 EXIT ;  /* 0x000000000000194d */ /* 0x000fea0003800000 */
[C---:B------:R-:W-:Y:S02]  /*0330*/  ISETP.GT.U32.AND P1, PT, R4.reuse, 0x1ff, PT ;  /* 0x000001ff0400780c */ /* 0x040fe40003f24070 */
[----:B------:R-:W-:Y:S02]  /*0340*/  ISETP.GT.U32.AND P0, PT, R4, 0xff, PT ;  /* 0x000000ff0400780c */ /* 0x000fe40003f04070 */
[C---:B------:R-:W-:Y:S02]  /*0350*/  ISETP.LT.U32.OR P1, PT, R5.reuse, 0x400, P1 ;  /* 0x000004000500780c */ /* 0x040fe40000f21470 */
[----:B------:R-:W-:-:S11]  /*0360*/  ISETP.LT.U32.OR P0, PT, R5, 0x200, P0 ;  /* 0x000002000500780c */ /* 0x000fd60000701470 */
[----:B------:R-:W-:Y:S04]  /*0370*/  @!P1 LDS R2, [R6+0x800] ;  /* 0x0008000006029984 */ /* 0x000fe80000000800 */
[----:B------:R-:W1:Y:S02]  /*0380*/  @!P1 LDS R3, [R6] ;  /* 0x0000000006039984 */ /* 0x000e640000000800 */
[----:B-1----:R-:W-:-:S05]  /*0390*/  @!P1 FADD R3, R2, R3 ;  /* 0x0000000302039221 */ /* 0x002fca0000000000 */
[----:B------:R-:W-:Y:S01]  /*03a0*/  @!P1 STS [R6], R3 ;  /* 0x0000000306009388 */ /* 0x000fe20000000800 */
[----:B------:R-:W-:Y:S01]  /*03b0*/  BAR.SYNC.DEFER_BLOCKING 0x0 ;  /* 0x0000000000007b1d */ /* 0x000fe20000010000 */
[----:B------:R-:W-:-:S04]  /*03c0*/  ISETP.GT.U32.AND P1, PT, R4, 0x7f, PT ;  /* 0x0000007f0400780c */ /* 0x000fc80003f24070 */
[----:B------:R-:W-:Y:S01]  /*03d0*/  ISETP.LT.U32.OR P1, PT, R5, 0x100, P1 ;  /* 0x000001000500780c */ /* 0x000fe20000f21470 */
[----:B------:R-:W-:Y:S04]  /*03e0*/  @!P0 LDS R2, [R6+0x400] ;  /* 0x0004000006028984 */ /* 0x000fe80000000800 */
[----:B0-----:R-:W0:Y:S02]  /*03f0*/  @!P0 LDS R7, [R6] ;  /* 0x0000000006078984 */ /* 0x001e240000000800 */
[----:B0-----:R-:W-:-:S05]  /*0400*/  @!P0 FADD R7, R2, R7 ;  /* 0x0000000702078221 */ /* 0x001fca0000000000 */
[----:B------:R-:W-:Y:S01]  /*0410*/  @!P0 STS [R6], R7 ;  /* 0x0000000706008388 */ /* 0x000fe20000000800 */
[----:B------:R-:W-:Y:S01]  /*0420*/  BAR.SYNC.DEFER_BLOCKING 0x0 ;  /* 0x0000000000007b1d */ /* 0x000fe20000010000 */
[----:B------:R-:W-:-:S04]  /*0430*/  ISETP.GT.U32.AND P0, PT, R4, 0x3f, PT ;  /* 0x0000003f0400780c */ /* 0x000fc80003f04070 */
[----:B------:R-:W-:Y:S01]  /*0440*/  ISETP.LT.U32.OR P0, PT, R5, 0x80, P0 ;  /* 0x000000800500780c */ /* 0x000fe20000701470 */
[----:B------:R-:W-:Y:S04]  /*0450*/  @!P1 LDS R2, [R6+0x200] ;  /* 0x0002000006029984 */ /* 0x000fe80000000800 */
[----:B------:R-:W0:Y:S02]  /*0460*/  @!P1 LDS R9, [R6] ;  /* 0x0000000006099984 */ /* 0x000e240000000800 */
[----:B0-----:R-:W-:-:S05]  /*0470*/  @!P1 FADD R9, R2, R9 ;  /* 0x0000000902099221 */ /* 0x001fca0000000000 */
[----:B------:R-:W-:Y:S01]  /*0480*/  @!P1 STS [R6], R9 ;  /* 0x0000000906009388 */ /* 0x000fe20000000800 */
[----:B------:R-:W-:Y:S01]  /*0490*/  BAR.SYNC.DEFER_BLOCKING 0x0 ;  /* 0x0000000000007b1d */ /* 0x000fe20000010000 */
[----:B------:R-:W-:-:S05]  /*04a0*/  ISETP.GT.U32.AND P1, PT, R4, 0x1f, PT ;  /* 0x0000001f0400780c */ /* 0x000fca0003f24070 */
[----:B------:R-:W-:Y:S04]  /*04b0*/  @!P0 LDS R2, [R6+0x100] ;  /* 0x0001000006028984 */ /* 0x000fe80000000800 */
[----:B------:R-:W0:Y:S02]  /*04c0*/  @!P0 LDS R3, [R6] ;  /* 0x0000000006038984 */ /* 0x000e240000000800 */
[----:B0-----:R-:W-:-:S05]  /*04d0*/  @!P0 FADD R3, R2, R3 ;  /* 0x0000000302038221 */ /* 0x001fca0000000000 */
[----:B------:R0:W-:Y:S01]  /*04e0*/  @!P0 STS [R6], R3 ;  /* 0x0000000306008388 */ /* 0x0001e20000000800 */
[----:B------:R-:W-:Y:S06]  /*04f0*/  BAR.SYNC.DEFER_BLOCKING 0x0 ;  /* 0x0000000000007b1d */ /* 0x000fec0000010000 */
[----:B------:R-:W-:Y:S05]  /*0500*/  @P1 EXIT ;  /* 0x000000000000194d */ /* 0x000fea0003800000 */
[----:B------:R-:W-:Y:S01]  /*0510*/  LDS R2, [R6+0x80] ;  /* 0x0000800006027984 */ /* 0x000fe20000000800 */
[----:B------:R-:W-:-:S03]  /*0520*/  ISETP.NE.AND P0, PT, R4, RZ, PT ;  /* 0x000000ff0400720c */ /* 0x000fc60003f05270 */
[----:B0-----:R-:W0:Y:S02]  /*0530*/  LDS R3, [R6] ;  /* 0x0000000006037984 */ /* 0x001e240000000800 */
[----:B0-----:R-:W-:-:S05]  /*0540*/  FADD R3, R2, R3 ;  /* 0x0000000302037221 */ /* 0x001fca0000000000 */
[----:B------:R-:W-:Y:S04]  /*0550*/  STS [R6], R3 ;  /* 0x0000000306007388 */ /* 0x000fe80000000800 */
[----:B------:R-:W-:Y:S04]  /*0560*/  LDS R2, [R6+0x40] ;  /* 0x0000400006027984 */ /* 0x000fe80000000800 */
[----:B------:R-:W0:Y:S02]  /*0570*/  LDS R5, [R6] ;  /* 0x0000000006057984 */ /* 0x000e240000000800 */
        /* <DEDUP_REMOVED lines=17> */
[----:B------:R0:W-:Y:S01]  /*0690*/  STS [R6], R5 ;  /* 0x0000000506007388 */ /* 0x0001e20000000800 */
[----:B------:R-:W-:Y:S05]  /*06a0*/  @P0 EXIT ;  /* 0x000000000000094d */ /* 0x000fea0003800000 */
[----:B0-----:R-:W0:Y:S01]  /*06b0*/  LDS R5, [UR4] ;  /* 0x00000004ff057984 */ /* 0x001e220008000800 */
[----:B------:R-:W1:Y:S02]  /*06c0*/  LDC.64 R2, c[0x0][0x388] ;  /* 0x0000e200ff027b82 */ /* 0x000e640000000a00 */
[----:B-1----:R-:W-:-:S05]  /*06d0*/  IMAD.WIDE.U32 R2, R0, 0x4, R2 ;  /* 0x0000000400027825 */ /* 0x002fca00078e0002 */
[----:B0-----:R-:W-:Y:S01]  /*06e0*/  STG.E desc[UR6][R2.64], R5 ;  /* 0x0000000502007986 */ /* 0x001fe2000c101906 */
[----:B------:R-:W-:Y:S05]  /*06f0*/  EXIT ;  /* 0x000000000000794d */ /* 0x000fea0003800000 */
.L_x_2:
[----:B------:R-:W-:-:S00]  /*0700*/  BRA `(.L_x_2) ;  /* 0xfffffffc00fc7947 */ /* 0x000fc0000383ffff */
[----:B------:R-:W-:-:S00]  /*0710*/  NOP ;  /* 0x0000000000007918 */ /* 0x000fc00000000000 */
        /* <DEDUP_REMOVED lines=14> */
.L_x_3:


//--------------------- .nv.shared.sum            --------------------------
	.section	.nv.shared.sum,"aw",@nobits
	.sectionflags	@""
	.align	16
	.zero		1024


//--------------------- .nv.shared.reserved.0     --------------------------
	.section	.nv.shared.reserved.0,"aw",@nobits
	.weak		__nv_reservedSMEM_offset_0_alias
	.size		__nv_reservedSMEM_offset_0_alias, 0, 64
	.other		__nv_reservedSMEM_offset_0_alias,@"STO_CUDA_RESERVED_SHARED STV_DEFAULT"
__nv_reservedSMEM_offset_0_alias:
	.zero		0
	.zero		64


//--------------------- .nv.constant0.sum         --------------------------
	.section	.nv.constant0.sum,"a",@progbits
	.sectionflags	@""
	.align	4
.nv.constant0.sum:
	.zero		916


//--------------------- SYMBOLS --------------------------

	.type		.nv.reservedSmem.offset0,@object
	.size		.nv.reservedSmem.offset0,0x4
	.type		.nv.reservedSmem.cap,@object
	.size		.nv.reservedSmem.cap,0x4
